//
// Generated by NVIDIA NVVM Compiler
//
// Compiler Build ID: CL-36424714
// Cuda compilation tools, release 13.0, V13.0.88
// Based on NVVM 20.0.0
//

.version 9.0
.target sm_100
.address_size 64

	// .globl	_Z7stencilPfS_ii
.extern .shared .align 16 .b8 tile[];

.visible .entry _Z7stencilPfS_ii(
	.param .u64 .ptr .align 1 _Z7stencilPfS_ii_param_0,
	.param .u64 .ptr .align 1 _Z7stencilPfS_ii_param_1,
	.param .u32 _Z7stencilPfS_ii_param_2,
	.param .u32 _Z7stencilPfS_ii_param_3
)
{
	.reg .pred 	%p<24>;
	.reg .b32 	%r<86>;
	.reg .b32 	%f<82>;
	.reg .b64 	%rd<9>;

	ld.param.u64 	%rd1, [_Z7stencilPfS_ii_param_0];
	ld.param.u64 	%rd2, [_Z7stencilPfS_ii_param_1];
	ld.param.u32 	%r35, [_Z7stencilPfS_ii_param_2];
	ld.param.u32 	%r36, [_Z7stencilPfS_ii_param_3];
	neg.s32 	%r1, %r36;
	mov.u32 	%r37, %ctaid.x;
	mov.u32 	%r38, %ctaid.y;
	mov.u32 	%r39, %ctaid.z;
	mov.u32 	%r2, %tid.x;
	mov.u32 	%r3, %tid.y;
	mov.u32 	%r4, %tid.z;
	shl.b32 	%r5, %r36, 1;
	or.b32  	%r6, %r5, 1;
	mad.lo.s32 	%r40, %r37, %r5, %r37;
	sub.s32 	%r41, %r2, %r36;
	add.s32 	%r7, %r41, %r40;
	mad.lo.s32 	%r42, %r38, %r5, %r38;
	sub.s32 	%r43, %r3, %r36;
	add.s32 	%r8, %r43, %r42;
	mad.lo.s32 	%r44, %r39, %r5, %r39;
	sub.s32 	%r45, %r4, %r36;
	add.s32 	%r9, %r45, %r44;
	setp.gt.s32 	%p1, %r7, -1;
	setp.lt.s32 	%p2, %r7, %r35;
	and.pred  	%p3, %p1, %p2;
	setp.gt.s32 	%p4, %r8, -1;
	setp.lt.s32 	%p5, %r8, %r35;
	and.pred  	%p6, %p4, %p5;
	and.pred  	%p8, %p3, %p6;
	setp.gt.s32 	%p9, %r9, -1;
	setp.lt.s32 	%p10, %r9, %r35;
	and.pred  	%p11, %p9, %p10;
	and.pred  	%p13, %p8, %p11;
	not.pred 	%p14, %p13;
	@%p14 bra 	$L__BB0_2;
	cvta.to.global.u64 	%rd3, %rd1;
	mad.lo.s32 	%r52, %r9, %r35, %r8;
	mad.lo.s32 	%r53, %r52, %r35, %r7;
	mul.wide.s32 	%rd4, %r53, 4;
	add.s64 	%rd5, %rd3, %rd4;
	ld.global.f32 	%f14, [%rd5];
	mad.lo.s32 	%r54, %r6, %r4, %r3;
	mad.lo.s32 	%r55, %r54, %r6, %r2;
	shl.b32 	%r56, %r55, 2;
	mov.u32 	%r57, tile;
	add.s32 	%r58, %r57, %r56;
	st.shared.f32 	[%r58], %f14;
	bra.uni 	$L__BB0_3;
$L__BB0_2:
	mad.lo.s32 	%r46, %r6, %r4, %r3;
	mad.lo.s32 	%r47, %r46, %r6, %r2;
	shl.b32 	%r48, %r47, 2;
	mov.u32 	%r49, tile;
	add.s32 	%r50, %r49, %r48;
	mov.b32 	%r51, 0;
	st.shared.u32 	[%r50], %r51;
$L__BB0_3:
	bar.sync 	0;
	setp.lt.s32 	%p15, %r36, %r1;
	mov.f32 	%f77, 0f00000000;
	@%p15 bra 	$L__BB0_17;
	and.b32  	%r10, %r5, 14;
	and.b32  	%r11, %r5, 6;
	and.b32  	%r12, %r36, 1;
	and.b32  	%r59, %r6, -16;
	neg.s32 	%r13, %r59;
	shl.b32 	%r14, %r6, 2;
	mov.f32 	%f77, 0f00000000;
	mov.u32 	%r78, %r1;
$L__BB0_5:
	add.s32 	%r60, %r78, %r36;
	mad.lo.s32 	%r16, %r60, %r6, %r36;
	mov.u32 	%r79, %r1;
$L__BB0_6:
	setp.lt.u32 	%p16, %r5, 15;
	add.s32 	%r18, %r16, %r79;
	mad.lo.s32 	%r19, %r18, %r6, %r36;
	mov.u32 	%r83, %r1;
	@%p16 bra 	$L__BB0_9;
	mov.u32 	%r61, tile;
	mad.lo.s32 	%r62, %r14, %r18, %r61;
	add.s32 	%r80, %r62, 32;
	mov.u32 	%r81, %r13;
	mov.u32 	%r83, %r1;
$L__BB0_8:
	.pragma "nounroll";
	ld.shared.f32 	%f17, [%r80+-32];
	add.f32 	%f18, %f77, %f17;
	ld.shared.f32 	%f19, [%r80+-28];
	add.f32 	%f20, %f18, %f19;
	ld.shared.f32 	%f21, [%r80+-24];
	add.f32 	%f22, %f20, %f21;
	ld.shared.f32 	%f23, [%r80+-20];
	add.f32 	%f24, %f22, %f23;
	ld.shared.f32 	%f25, [%r80+-16];
	add.f32 	%f26, %f24, %f25;
	ld.shared.f32 	%f27, [%r80+-12];
	add.f32 	%f28, %f26, %f27;
	ld.shared.f32 	%f29, [%r80+-8];
	add.f32 	%f30, %f28, %f29;
	ld.shared.f32 	%f31, [%r80+-4];
	add.f32 	%f32, %f30, %f31;
	ld.shared.f32 	%f33, [%r80];
	add.f32 	%f34, %f32, %f33;
	ld.shared.f32 	%f35, [%r80+4];
	add.f32 	%f36, %f34, %f35;
	ld.shared.f32 	%f37, [%r80+8];
	add.f32 	%f38, %f36, %f37;
	ld.shared.f32 	%f39, [%r80+12];
	add.f32 	%f40, %f38, %f39;
	ld.shared.f32 	%f41, [%r80+16];
	add.f32 	%f42, %f40, %f41;
	ld.shared.f32 	%f43, [%r80+20];
	add.f32 	%f44, %f42, %f43;
	ld.shared.f32 	%f45, [%r80+24];
	add.f32 	%f46, %f44, %f45;
	ld.shared.f32 	%f47, [%r80+28];
	add.f32 	%f77, %f46, %f47;
	add.s32 	%r83, %r83, 16;
	add.s32 	%r81, %r81, 16;
	add.s32 	%r80, %r80, 64;
	setp.ne.s32 	%p17, %r81, 0;
	@%p17 bra 	$L__BB0_8;
$L__BB0_9:
	setp.lt.u32 	%p18, %r10, 7;
	@%p18 bra 	$L__BB0_11;
	add.s32 	%r63, %r19, %r83;
	shl.b32 	%r64, %r63, 2;
	mov.u32 	%r65, tile;
	add.s32 	%r66, %r65, %r64;
	ld.shared.f32 	%f48, [%r66];
	add.f32 	%f49, %f77, %f48;
	ld.shared.f32 	%f50, [%r66+4];
	add.f32 	%f51, %f49, %f50;
	ld.shared.f32 	%f52, [%r66+8];
	add.f32 	%f53, %f51, %f52;
	ld.shared.f32 	%f54, [%r66+12];
	add.f32 	%f55, %f53, %f54;
	ld.shared.f32 	%f56, [%r66+16];
	add.f32 	%f57, %f55, %f56;
	ld.shared.f32 	%f58, [%r66+20];
	add.f32 	%f59, %f57, %f58;
	ld.shared.f32 	%f60, [%r66+24];
	add.f32 	%f61, %f59, %f60;
	ld.shared.f32 	%f62, [%r66+28];
	add.f32 	%f77, %f61, %f62;
	add.s32 	%r83, %r83, 8;
$L__BB0_11:
	setp.lt.u32 	%p19, %r11, 3;
	@%p19 bra 	$L__BB0_13;
	add.s32 	%r67, %r19, %r83;
	shl.b32 	%r68, %r67, 2;
	mov.u32 	%r69, tile;
	add.s32 	%r70, %r69, %r68;
	ld.shared.f32 	%f63, [%r70];
	add.f32 	%f64, %f77, %f63;
	ld.shared.f32 	%f65, [%r70+4];
	add.f32 	%f66, %f64, %f65;
	ld.shared.f32 	%f67, [%r70+8];
	add.f32 	%f68, %f66, %f67;
	ld.shared.f32 	%f69, [%r70+12];
	add.f32 	%f77, %f68, %f69;
	add.s32 	%r83, %r83, 4;
$L__BB0_13:
	setp.eq.s32 	%p20, %r12, 0;
	add.s32 	%r71, %r19, %r83;
	shl.b32 	%r72, %r71, 2;
	mov.u32 	%r73, tile;
	add.s32 	%r32, %r73, %r72;
	ld.shared.f32 	%f70, [%r32];
	add.f32 	%f77, %f77, %f70;
	@%p20 bra 	$L__BB0_15;
	ld.shared.f32 	%f71, [%r32+4];
	add.f32 	%f72, %f77, %f71;
	ld.shared.f32 	%f73, [%r32+8];
	add.f32 	%f77, %f72, %f73;
$L__BB0_15:
	add.s32 	%r33, %r79, 1;
	setp.ne.s32 	%p21, %r79, %r36;
	mov.u32 	%r79, %r33;
	@%p21 bra 	$L__BB0_6;
	add.s32 	%r34, %r78, 1;
	setp.ne.s32 	%p22, %r78, %r36;
	mov.u32 	%r78, %r34;
	@%p22 bra 	$L__BB0_5;
$L__BB0_17:
	max.s32 	%r74, %r7, %r8;
	max.s32 	%r75, %r74, %r9;
	setp.ge.s32 	%p23, %r75, %r35;
	@%p23 bra 	$L__BB0_19;
	mad.lo.s32 	%r76, %r9, %r35, %r8;
	mad.lo.s32 	%r77, %r76, %r35, %r7;
	cvta.to.global.u64 	%rd6, %rd2;
	mul.wide.s32 	%rd7, %r77, 4;
	add.s64 	%rd8, %rd6, %rd7;
	st.global.f32 	[%rd8], %f77;
$L__BB0_19:
	ret;

}


// ===== COMPILED SASS (sm_100) =====

	.target	sm_100

	.elftype	@"ET_EXEC"


//--------------------- .note.nv.tkinfo           --------------------------
	.section	.note.nv.tkinfo,"",@"SHT_NOTE"
	.sectionflags	@"SHF_NOTE_NV_TKINFO"
	.tkinfo
        /*0018*/ 	.word	0x00000002
        /*0030*/ 	.string	""
        /*0030*/ 	.string	"ptxas"
        /*0030*/ 	.string	"Cuda compilation tools, release 13.0, V13.0.88"
        /*0030*/ 	.string	"Build cuda_13.0.r13.0/compiler.36424714_0"
        /*0030*/ 	.string	"-arch sm_100 -m 64 "



//--------------------- .note.nv.cuinfo           --------------------------
	.section	.note.nv.cuinfo,"",@"SHT_NOTE"
	.sectionflags	@"SHF_NOTE_NV_CUINFO"
        /*0018*/ 	.short	0x0002
        /*001a*/ 	.short	0x0064
        /*001c*/ 	.short	0x0082
	.zero		2


//--------------------- .nv.info                  --------------------------
	.section	.nv.info,"",@"SHT_CUDA_INFO"
	.align	4


	//----- nvinfo : EIATTR_REGCOUNT
	.align		4
        /*0000*/ 	.byte	0x04, 0x2f
        /*0002*/ 	.short	(.L_1 - .L_0)
	.align		4
.L_0:
        /*0004*/ 	.word	index@(_Z7stencilPfS_ii)
        /*0008*/ 	.word	0x0000001e


	//----- nvinfo : EIATTR_FRAME_SIZE
	.align		4
.L_1:
        /*000c*/ 	.byte	0x04, 0x11
        /*000e*/ 	.short	(.L_3 - .L_2)
	.align		4
.L_2:
        /*0010*/ 	.word	index@(_Z7stencilPfS_ii)
        /*0014*/ 	.word	0x00000000


	//----- nvinfo : EIATTR_MIN_STACK_SIZE
	.align		4
.L_3:
        /*0018*/ 	.byte	0x04, 0x12
        /*001a*/ 	.short	(.L_5 - .L_4)
	.align		4
.L_4:
        /*001c*/ 	.word	index@(_Z7stencilPfS_ii)
        /*0020*/ 	.word	0x00000000
.L_5:


//--------------------- .nv.compat                --------------------------
	.section	.nv.compat,"",@"SHT_CUDA_COMPAT_INFO"
	.align	4
        /*0000*/ 	.byte	0x02, 0x09, 0x00, 0x00, 0x02, 0x02, 0x01, 0x00, 0x02, 0x05, 0x05, 0x00, 0x03, 0x07, 0x01, 0x01
        /*0010*/ 	.byte	0x02, 0x03, 0x00, 0x00, 0x02, 0x06, 0x01, 0x00, 0x04, 0x0b, 0x08, 0x00, 0x09, 0x00, 0x00, 0x00
        /*0020*/ 	.byte	0x00, 0x00, 0x00, 0x00


//--------------------- .nv.info._Z7stencilPfS_ii --------------------------
	.section	.nv.info._Z7stencilPfS_ii,"",@"SHT_CUDA_INFO"
	.sectionflags	@""
	.align	4


	//----- nvinfo : EIATTR_CUDA_API_VERSION
	.align		4
        /*0000*/ 	.byte	0x04, 0x37
        /*0002*/ 	.short	(.L_7 - .L_6)
.L_6:
        /*0004*/ 	.word	0x00000082


	//----- nvinfo : EIATTR_KPARAM_INFO
	.align		4
.L_7:
        /*0008*/ 	.byte	0x04, 0x17
        /*000a*/ 	.short	(.L_9 - .L_8)
.L_8:
        /*000c*/ 	.word	0x00000000
        /*0010*/ 	.short	0x0003
        /*0012*/ 	.short	0x0014
        /*0014*/ 	.byte	0x00, 0xf0, 0x11, 0x00


	//----- nvinfo : EIATTR_KPARAM_INFO
	.align		4
.L_9:
        /*0018*/ 	.byte	0x04, 0x17
        /*001a*/ 	.short	(.L_11 - .L_10)
.L_10:
        /*001c*/ 	.word	0x00000000
        /*0020*/ 	.short	0x0002
        /*0022*/ 	.short	0x0010
        /*0024*/ 	.byte	0x00, 0xf0, 0x11, 0x00


	//----- nvinfo : EIATTR_KPARAM_INFO
	.align		4
.L_11:
        /*0028*/ 	.byte	0x04, 0x17
        /*002a*/ 	.short	(.L_13 - .L_12)
.L_12:
        /*002c*/ 	.word	0x00000000
        /*0030*/ 	.short	0x0001
        /*0032*/ 	.short	0x0008
        /*0034*/ 	.byte	0x00, 0xf5, 0x21, 0x00


	//----- nvinfo : EIATTR_KPARAM_INFO
	.align		4
.L_13:
        /*0038*/ 	.byte	0x04, 0x17
        /*003a*/ 	.short	(.L_15 - .L_14)
.L_14:
        /*003c*/ 	.word	0x00000000
        /*0040*/ 	.short	0x0000
        /*0042*/ 	.short	0x0000
        /*0044*/ 	.byte	0x00, 0xf5, 0x21, 0x00


	//----- nvinfo : EIATTR_SPARSE_MMA_MASK
	.align		4
.L_15:
        /*0048*/ 	.byte	0x03, 0x50
        /*004a*/ 	.short	0x0000


	//----- nvinfo : EIATTR_MAXREG_COUNT
	.align		4
        /*004c*/ 	.byte	0x03, 0x1b
        /*004e*/ 	.short	0x00ff


	//----- nvinfo : EIATTR_NUM_BARRIERS
	.align		4
        /*0050*/ 	.byte	0x02, 0x4c
        /*0052*/ 	.byte	0x01
	.zero		1


	//----- nvinfo : EIATTR_MERCURY_ISA_VERSION
	.align		4
        /*0054*/ 	.byte	0x03, 0x5f
        /*0056*/ 	.short	0x0101


	//----- nvinfo : EIATTR_VRC_CTA_INIT_COUNT
	.align		4
        /*0058*/ 	.byte	0x02, 0x4a
	.zero		1
	.zero		1


	//----- nvinfo : EIATTR_EXIT_INSTR_OFFSETS
	.align		4
        /*005c*/ 	.byte	0x04, 0x1c
        /*005e*/ 	.short	(.L_17 - .L_16)


	//   ....[0]....
.L_16:
        /*0060*/ 	.word	0x00000a40


	//   ....[1]....
        /*0064*/ 	.word	0x00000aa0


	//----- nvinfo : EIATTR_CBANK_PARAM_SIZE
	.align		4
.L_17:
        /*0068*/ 	.byte	0x03, 0x19
        /*006a*/ 	.short	0x0018


	//----- nvinfo : EIATTR_PARAM_CBANK
	.align		4
        /*006c*/ 	.byte	0x04, 0x0a
        /*006e*/ 	.short	(.L_19 - .L_18)
	.align		4
.L_18:
        /*0070*/ 	.word	index@(.nv.constant0._Z7stencilPfS_ii)
        /*0074*/ 	.short	0x0380
        /*0076*/ 	.short	0x0018


	//----- nvinfo : EIATTR_SW_WAR
	.align		4
.L_19:
        /*0078*/ 	.byte	0x04, 0x36
        /*007a*/ 	.short	(.L_21 - .L_20)
.L_20:
        /*007c*/ 	.word	0x00000008
.L_21:


//--------------------- .nv.callgraph             --------------------------
	.section	.nv.callgraph,"",@"SHT_CUDA_CALLGRAPH"
	.align	4
	.sectionentsize	8
	.align		4
        /*0000*/ 	.word	0x00000000
	.align		4
        /*0004*/ 	.word	0xffffffff
	.align		4
        /*0008*/ 	.word	0x00000000
	.align		4
        /*000c*/ 	.word	0xfffffffe
	.align		4
        /*0010*/ 	.word	0x00000000
	.align		4
        /*0014*/ 	.word	0xfffffffd
	.align		4
        /*0018*/ 	.word	0x00000000
	.align		4
        /*001c*/ 	.word	0xfffffffc


//--------------------- .text._Z7stencilPfS_ii    --------------------------
	.section	.text._Z7stencilPfS_ii,"ax",@progbits
	.align	128
        .global         _Z7stencilPfS_ii
        .type           _Z7stencilPfS_ii,@function
        .size           _Z7stencilPfS_ii,(.L_x_8 - _Z7stencilPfS_ii)
        .other          _Z7stencilPfS_ii,@"STO_CUDA_ENTRY STV_DEFAULT"
_Z7stencilPfS_ii:
.text._Z7stencilPfS_ii:
[----:B------:R-:W-:Y:S01]  /*0000*/  LDC R1, c[0x0][0x37c] ;  /* 0x0000df00ff017b82 */ /* 0x000fe20000000800 */
[----:B------:R-:W0:Y:S07]  /*0010*/  S2R R3, SR_CTAID.X ;  /* 0x0000000000037919 */ /* 0x000e2e0000002500 */
[----:B------:R-:W1:Y:S01]  /*0020*/  LDC.64 R6, c[0x0][0x390] ;  /* 0x0000e400ff067b82 */ /* 0x000e620000000a00 */
[----:B------:R-:W2:Y:S01]  /*0030*/  LDCU.64 UR6, c[0x0][0x358] ;  /* 0x00006b00ff0677ac */ /* 0x000ea20008000a00 */
[----:B------:R-:W3:Y:S01]  /*0040*/  S2R R5, SR_CTAID.Y ;  /* 0x0000000000057919 */ /* 0x000ee20000002600 */
[----:B------:R-:W4:Y:S01]  /*0050*/  S2R R9, SR_CTAID.Z ;  /* 0x0000000000097919 */ /* 0x000f220000002700 */
[----:B------:R-:W5:Y:S01]  /*0060*/  S2R R10, SR_TID.X ;  /* 0x00000000000a7919 */ /* 0x000f620000002100 */
[----:B------:R-:W2:Y:S01]  /*0070*/  S2R R13, SR_TID.Y ;  /* 0x00000000000d7919 */ /* 0x000ea20000002200 */
[----:B------:R-:W2:Y:S01]  /*0080*/  S2R R12, SR_TID.Z ;  /* 0x00000000000c7919 */ /* 0x000ea20000002300 */
[----:B-1----:R-:W-:-:S05]  /*0090*/  SHF.L.U32 R0, R7, 0x1, RZ ;  /* 0x0000000107007819 */ /* 0x002fca00000006ff */
[C---:B0-----:R-:W-:Y:S02]  /*00a0*/  IMAD R2, R0.reuse, R3, R3 ;  /* 0x0000000300027224 */ /* 0x041fe400078e0203 */
[C---:B---3--:R-:W-:Y:S02]  /*00b0*/  IMAD R4, R0.reuse, R5, R5 ;  /* 0x0000000500047224 */ /* 0x048fe400078e0205 */
[----:B----4-:R-:W-:Y:S01]  /*00c0*/  IMAD R8, R0, R9, R9 ;  /* 0x0000000900087224 */ /* 0x010fe200078e0209 */
[-C--:B-----5:R-:W-:Y:S02]  /*00d0*/  IADD3 R3, PT, PT, R2, -R7.reuse, R10 ;  /* 0x8000000702037210 */ /* 0x0a0fe40007ffe00a */
[-C--:B--2---:R-:W-:Y:S02]  /*00e0*/  IADD3 R5, PT, PT, R4, -R7.reuse, R13 ;  /* 0x8000000704057210 */ /* 0x084fe40007ffe00d */
[----:B------:R-:W-:Y:S02]  /*00f0*/  ISETP.GE.AND P0, PT, R3, R6, PT ;  /* 0x000000060300720c */ /* 0x000fe40003f06270 */
[----:B------:R-:W-:-:S02]  /*0100*/  IADD3 R2, PT, PT, R8, -R7, R12 ;  /* 0x8000000708027210 */ /* 0x000fc40007ffe00c */
[-C--:B------:R-:W-:Y:S02]  /*0110*/  ISETP.GE.AND P1, PT, R5, R6.reuse, PT ;  /* 0x000000060500720c */ /* 0x080fe40003f26270 */
[C---:B------:R-:W-:Y:S02]  /*0120*/  ISETP.GE.AND P2, PT, R2.reuse, R6, PT ;  /* 0x000000060200720c */ /* 0x040fe40003f46270 */
[----:B------:R-:W-:Y:S02]  /*0130*/  ISETP.GT.AND P0, PT, R3, -0x1, !P0 ;  /* 0xffffffff0300780c */ /* 0x000fe40004704270 */
[----:B------:R-:W-:Y:S02]  /*0140*/  ISETP.GT.AND P1, PT, R5, -0x1, !P1 ;  /* 0xffffffff0500780c */ /* 0x000fe40004f24270 */
[----:B------:R-:W-:-:S04]  /*0150*/  ISETP.GT.AND P2, PT, R2, -0x1, !P2 ;  /* 0xffffffff0200780c */ /* 0x000fc80005744270 */
[----:B------:R-:W-:-:S13]  /*0160*/  PLOP3.LUT P0, PT, P2, P0, P1, 0x80, 0x0 ;  /* 0x000000000000781c */ /* 0x000fda0001701010 */
[----:B------:R-:W0:Y:S01]  /*0170*/  @P0 LDC.64 R8, c[0x0][0x380] ;  /* 0x0000e000ff080b82 */ /* 0x000e220000000a00 */
[----:B------:R-:W-:-:S04]  /*0180*/  @P0 IMAD R4, R2, R6, R5 ;  /* 0x0000000602040224 */ /* 0x000fc800078e0205 */
[----:B------:R-:W-:-:S04]  /*0190*/  @P0 IMAD R11, R4, R6, R3 ;  /* 0x00000006040b0224 */ /* 0x000fc800078e0203 */
[----:B0-----:R-:W-:-:S06]  /*01a0*/  @P0 IMAD.WIDE R8, R11, 0x4, R8 ;  /* 0x000000040b080825 */ /* 0x001fcc00078e0208 */
[----:B------:R-:W2:Y:S01]  /*01b0*/  @P0 LDG.E R8, desc[UR6][R8.64] ;  /* 0x0000000608080981 */ /* 0x000ea2000c1e1900 */
[----:B------:R-:W0:Y:S01]  /*01c0*/  S2UR UR5, SR_CgaCtaId ;  /* 0x00000000000579c3 */ /* 0x000e220000008800 */
[----:B------:R-:W-:Y:S01]  /*01d0*/  IADD3 R4, PT, PT, R0, 0x1, RZ ;  /* 0x0000000100047810 */ /* 0x000fe20007ffe0ff */
[----:B------:R-:W-:Y:S01]  /*01e0*/  UMOV UR4, 0x400 ;  /* 0x0000040000047882 */ /* 0x000fe20000000000 */
[----:B------:R-:W-:Y:S01]  /*01f0*/  IADD3 R6, PT, PT, -R7, RZ, RZ ;  /* 0x000000ff07067210 */ /* 0x000fe20007ffe1ff */
[----:B------:R-:W-:Y:S02]  /*0200*/  IMAD.MOV.U32 R20, RZ, RZ, RZ ;  /* 0x000000ffff147224 */ /* 0x000fe400078e00ff */
[----:B------:R-:W-:-:S04]  /*0210*/  IMAD R11, R4, R12, R13 ;  /* 0x0000000c040b7224 */ /* 0x000fc800078e020d */
[----:B------:R-:W-:Y:S01]  /*0220*/  IMAD R11, R4, R11, R10 ;  /* 0x0000000b040b7224 */ /* 0x000fe200078e020a */
[----:B0-----:R-:W-:-:S06]  /*0230*/  ULEA UR4, UR5, UR4, 0x18 ;  /* 0x0000000405047291 */ /* 0x001fcc000f8ec0ff */
[----:B------:R-:W-:-:S05]  /*0240*/  LEA R11, R11, UR4, 0x2 ;  /* 0x000000040b0b7c11 */ /* 0x000fca000f8e10ff */
[----:B--2---:R0:W-:Y:S04]  /*0250*/  @P0 STS [R11], R8 ;  /* 0x000000080b000388 */ /* 0x0041e80000000800 */
[----:B------:R0:W-:Y:S01]  /*0260*/  @!P0 STS [R11], RZ ;  /* 0x000000ff0b008388 */ /* 0x0001e20000000800 */
[----:B------:R-:W-:Y:S01]  /*0270*/  BAR.SYNC.DEFER_BLOCKING 0x0 ;  /* 0x0000000000007b1d */ /* 0x000fe20000010000 */
[----:B------:R-:W-:-:S13]  /*0280*/  ISETP.GE.AND P0, PT, R7, R6, PT ;  /* 0x000000060700720c */ /* 0x000fda0003f06270 */
[----:B0-----:R-:W-:Y:S05]  /*0290*/  @!P0 BRA `(.L_x_0) ;  /* 0x0000000400dc8947 */ /* 0x001fea0003800000 */
[----:B------:R-:W-:Y:S01]  /*02a0*/  LOP3.LUT R11, R4, 0xfffffff0, RZ, 0xc0, !PT ;  /* 0xfffffff0040b7812 */ /* 0x000fe200078ec0ff */
[----:B------:R-:W-:Y:S01]  /*02b0*/  HFMA2 R20, -RZ, RZ, 0, 0 ;  /* 0x00000000ff147431 */ /* 0x000fe200000001ff */
[C---:B------:R-:W-:Y:S02]  /*02c0*/  LOP3.LUT R7, R0.reuse, 0xe, RZ, 0xc0, !PT ;  /* 0x0000000e00077812 */ /* 0x040fe400078ec0ff */
[----:B------:R-:W-:Y:S01]  /*02d0*/  LOP3.LUT R8, R0, 0x6, RZ, 0xc0, !PT ;  /* 0x0000000600087812 */ /* 0x000fe200078ec0ff */
[----:B------:R-:W-:Y:S01]  /*02e0*/  IMAD.MOV R11, RZ, RZ, -R11 ;  /* 0x000000ffff0b7224 */ /* 0x000fe200078e0a0b */
[----:B------:R-:W-:Y:S02]  /*02f0*/  ISETP.GE.U32.AND P0, PT, R7, 0x7, PT ;  /* 0x000000070700780c */ /* 0x000fe40003f06070 */
[----:B------:R-:W-:Y:S02]  /*0300*/  ISETP.GE.U32.AND P1, PT, R8, 0x3, PT ;  /* 0x000000030800780c */ /* 0x000fe40003f26070 */
[----:B------:R-:W-:-:S02]  /*0310*/  SHF.L.U32 R9, R4, 0x2, RZ ;  /* 0x0000000204097819 */ /* 0x000fc400000006ff */
[----:B------:R-:W-:-:S09]  /*0320*/  MOV R10, R6 ;  /* 0x00000006000a7202 */ /* 0x000fd20000000f00 */
.L_x_6:
[----:B------:R-:W0:Y:S01]  /*0330*/  LDCU UR4, c[0x0][0x394] ;  /* 0x00007280ff0477ac */ /* 0x000e220008000800 */
[----:B------:R-:W-:Y:S02]  /*0340*/  MOV R12, R6 ;  /* 0x00000006000c7202 */ /* 0x000fe40000000f00 */
[C---:B0-----:R-:W-:Y:S02]  /*0350*/  IADD3 R13, PT, PT, R10.reuse, UR4, RZ ;  /* 0x000000040a0d7c10 */ /* 0x041fe4000fffe0ff */
[C---:B------:R-:W-:Y:S02]  /*0360*/  ISETP.NE.AND P2, PT, R10.reuse, UR4, PT ;  /* 0x000000040a007c0c */ /* 0x040fe4000bf45270 */
[----:B------:R-:W-:Y:S01]  /*0370*/  IADD3 R10, PT, PT, R10, 0x1, RZ ;  /* 0x000000010a0a7810 */ /* 0x000fe20007ffe0ff */
[----:B------:R-:W-:-:S10]  /*0380*/  IMAD R13, R4, R13, UR4 ;  /* 0x00000004040d7e24 */ /* 0x000fd4000f8e020d */
.L_x_5:
[----:B------:R-:W0:Y:S01]  /*0390*/  LDC R15, c[0x0][0x394] ;  /* 0x0000e500ff0f7b82 */ /* 0x000e220000000800 */
[----:B------:R-:W-:Y:S01]  /*03a0*/  ISETP.GE.U32.AND P4, PT, R0, 0xf, PT ;  /* 0x0000000f0000780c */ /* 0x000fe20003f86070 */
[----:B------:R-:W-:Y:S01]  /*03b0*/  IMAD.IADD R8, R13, 0x1, R12 ;  /* 0x000000010d087824 */ /* 0x000fe200078e020c */
[----:B------:R-:W-:Y:S02]  /*03c0*/  MOV R17, R6 ;  /* 0x0000000600117202 */ /* 0x000fe40000000f00 */
[----:B0-----:R-:W-:Y:S01]  /*03d0*/  ISETP.NE.AND P3, PT, R12, R15, PT ;  /* 0x0000000f0c00720c */ /* 0x001fe20003f65270 */
[----:B------:R-:W-:-:S08]  /*03e0*/  IMAD R14, R4, R8, R15 ;  /* 0x00000008040e7224 */ /* 0x000fd000078e020f */
[----:B------:R-:W-:Y:S05]  /*03f0*/  @!P4 BRA `(.L_x_1) ;  /* 0x0000000000b0c947 */ /* 0x000fea0003800000 */
[----:B------:R-:W0:Y:S01]  /*0400*/  S2UR UR5, SR_CgaCtaId ;  /* 0x00000000000579c3 */ /* 0x000e220000008800 */
[----:B------:R-:W-:Y:S01]  /*0410*/  UMOV UR4, 0x400 ;  /* 0x0000040000047882 */ /* 0x000fe20000000000 */
[----:B------:R-:W-:Y:S02]  /*0420*/  MOV R7, R11 ;  /* 0x0000000b00077202 */ /* 0x000fe40000000f00 */
[----:B------:R-:W-:Y:S01]  /*0430*/  MOV R17, R6 ;  /* 0x0000000600117202 */ /* 0x000fe20000000f00 */
[----:B0-----:R-:W-:-:S06]  /*0440*/  ULEA UR4, UR5, UR4, 0x18 ;  /* 0x0000000405047291 */ /* 0x001fcc000f8ec0ff */
[----:B------:R-:W-:-:S04]  /*0450*/  IMAD R8, R9, R8, UR4 ;  /* 0x0000000409087e24 */ /* 0x000fc8000f8e0208 */
[----:B------:R-:W-:-:S07]  /*0460*/  VIADD R8, R8, 0x20 ;  /* 0x0000002008087836 */ /* 0x000fce0000000000 */
.L_x_2:
[----:B------:R-:W0:Y:S01]  /*0470*/  LDS R21, [R8+-0x20] ;  /* 0xffffe00008157984 */ /* 0x000e220000000800 */
[----:B------:R-:W-:Y:S02]  /*0480*/  IADD3 R7, PT, PT, R7, 0x10, RZ ;  /* 0x0000001007077810 */ /* 0x000fe40007ffe0ff */
[----:B------:R-:W-:Y:S01]  /*0490*/  IADD3 R17, PT, PT, R17, 0x10, RZ ;  /* 0x0000001011117810 */ /* 0x000fe20007ffe0ff */
[----:B------:R-:W1:Y:S01]  /*04a0*/  LDS R27, [R8+-0x1c] ;  /* 0xffffe400081b7984 */ /* 0x000e620000000800 */
[----:B------:R-:W-:-:S03]  /*04b0*/  ISETP.NE.AND P4, PT, R7, RZ, PT ;  /* 0x000000ff0700720c */ /* 0x000fc60003f85270 */
[----:B------:R-:W2:Y:S04]  /*04c0*/  LDS R25, [R8+-0x18] ;  /* 0xffffe80008197984 */ /* 0x000ea80000000800 */
[----:B------:R-:W3:Y:S04]  /*04d0*/  LDS R24, [R8+-0x14] ;  /* 0xffffec0008187984 */ /* 0x000ee80000000800 */
[----:B------:R-:W4:Y:S04]  /*04e0*/  LDS R23, [R8+-0x10] ;  /* 0xfffff00008177984 */ /* 0x000f280000000800 */
[----:B------:R-:W5:Y:S04]  /*04f0*/  LDS R22, [R8+-0xc] ;  /* 0xfffff40008167984 */ /* 0x000f680000000800 */
[----:B------:R-:W5:Y:S04]  /*0500*/  LDS R19, [R8+-0x8] ;  /* 0xfffff80008137984 */ /* 0x000f680000000800 */
[----:B------:R-:W5:Y:S04]  /*0510*/  LDS R16, [R8+-0x4] ;  /* 0xfffffc0008107984 */ /* 0x000f680000000800 */
[----:B------:R-:W5:Y:S01]  /*0520*/  LDS R18, [R8] ;  /* 0x0000000008127984 */ /* 0x000f620000000800 */
[----:B0-----:R-:W-:-:S03]  /*0530*/  FADD R20, R21, R20 ;  /* 0x0000001415147221 */ /* 0x001fc60000000000 */
[----:B------:R-:W0:Y:S01]  /*0540*/  LDS R21, [R8+0x4] ;  /* 0x0000040008157984 */ /* 0x000e220000000800 */
[----:B-1----:R-:W-:-:S03]  /*0550*/  FADD R26, R20, R27 ;  /* 0x0000001b141a7221 */ /* 0x002fc60000000000 */
[----:B------:R-:W1:Y:S01]  /*0560*/  LDS R20, [R8+0x8] ;  /* 0x0000080008147984 */ /* 0x000e620000000800 */
[----:B--2---:R-:W-:-:S03]  /*0570*/  FADD R27, R26, R25 ;  /* 0x000000191a1b7221 */ /* 0x004fc60000000000 */
[----:B------:R-:W2:Y:S01]  /*0580*/  LDS R25, [R8+0xc] ;  /* 0x00000c0008197984 */ /* 0x000ea20000000800 */
[----:B---3--:R-:W-:-:S03]  /*0590*/  FADD R26, R27, R24 ;  /* 0x000000181b1a7221 */ /* 0x008fc60000000000 */
[----:B------:R-:W3:Y:S01]  /*05a0*/  LDS R24, [R8+0x10] ;  /* 0x0000100008187984 */ /* 0x000ee20000000800 */
[----:B----4-:R-:W-:-:S03]  /*05b0*/  FADD R27, R26, R23 ;  /* 0x000000171a1b7221 */ /* 0x010fc60000000000 */
[----:B------:R-:W4:Y:S01]  /*05c0*/  LDS R23, [R8+0x14] ;  /* 0x0000140008177984 */ /* 0x000f220000000800 */
[----:B-----5:R-:W-:-:S03]  /*05d0*/  FADD R26, R27, R22 ;  /* 0x000000161b1a7221 */ /* 0x020fc60000000000 */
[----:B------:R-:W5:Y:S01]  /*05e0*/  LDS R22, [R8+0x18] ;  /* 0x0000180008167984 */ /* 0x000f620000000800 */
[----:B------:R-:W-:-:S03]  /*05f0*/  FADD R27, R26, R19 ;  /* 0x000000131a1b7221 */ /* 0x000fc60000000000 */
[----:B------:R0:W5:Y:S01]  /*0600*/  LDS R19, [R8+0x1c] ;  /* 0x00001c0008137984 */ /* 0x0001620000000800 */
[----:B------:R-:W-:-:S04]  /*0610*/  FADD R27, R27, R16 ;  /* 0x000000101b1b7221 */ /* 0x000fc80000000000 */
[----:B------:R-:W-:Y:S01]  /*0620*/  FADD R18, R27, R18 ;  /* 0x000000121b127221 */ /* 0x000fe20000000000 */
[----:B0-----:R-:W-:-:S03]  /*0630*/  IADD3 R8, PT, PT, R8, 0x40, RZ ;  /* 0x0000004008087810 */ /* 0x001fc60007ffe0ff */
[----:B------:R-:W-:-:S04]  /*0640*/  FADD R21, R18, R21 ;  /* 0x0000001512157221 */ /* 0x000fc80000000000 */
[----:B-1----:R-:W-:-:S04]  /*0650*/  FADD R20, R21, R20 ;  /* 0x0000001415147221 */ /* 0x002fc80000000000 */
[----:B--2---:R-:W-:-:S04]  /*0660*/  FADD R25, R20, R25 ;  /* 0x0000001914197221 */ /* 0x004fc80000000000 */
[----:B---3--:R-:W-:-:S04]  /*0670*/  FADD R24, R25, R24 ;  /* 0x0000001819187221 */ /* 0x008fc80000000000 */
[----:B----4-:R-:W-:-:S04]  /*0680*/  FADD R23, R24, R23 ;  /* 0x0000001718177221 */ /* 0x010fc80000000000 */
[----:B-----5:R-:W-:-:S04]  /*0690*/  FADD R22, R23, R22 ;  /* 0x0000001617167221 */ /* 0x020fc80000000000 */
[----:B------:R-:W-:Y:S01]  /*06a0*/  FADD R20, R22, R19 ;  /* 0x0000001316147221 */ /* 0x000fe20000000000 */
[----:B------:R-:W-:Y:S06]  /*06b0*/  @P4 BRA `(.L_x_2) ;  /* 0xfffffffc006c4947 */ /* 0x000fec000383ffff */
.L_x_1:
[----:B------:R-:W-:Y:S05]  /*06c0*/  @!P0 BRA `(.L_x_3) ;  /* 0x0000000000588947 */ /* 0x000fea0003800000 */
[----:B------:R-:W0:Y:S01]  /*06d0*/  S2R R19, SR_CgaCtaId ;  /* 0x0000000000137919 */ /* 0x000e220000008800 */
[----:B------:R-:W-:Y:S01]  /*06e0*/  MOV R8, 0x400 ;  /* 0x0000040000087802 */ /* 0x000fe20000000f00 */
[----:B------:R-:W-:Y:S01]  /*06f0*/  IMAD.IADD R7, R14, 0x1, R17 ;  /* 0x000000010e077824 */ /* 0x000fe200078e0211 */
[----:B------:R-:W-:Y:S02]  /*0700*/  IADD3 R17, PT, PT, R17, 0x8, RZ ;  /* 0x0000000811117810 */ /* 0x000fe40007ffe0ff */
[----:B0-----:R-:W-:-:S04]  /*0710*/  LEA R8, R19, R8, 0x18 ;  /* 0x0000000813087211 */ /* 0x001fc800078ec0ff */
[----:B------:R-:W-:-:S05]  /*0720*/  LEA R16, R7, R8, 0x2 ;  /* 0x0000000807107211 */ /* 0x000fca00078e10ff */
[----:B------:R-:W0:Y:S04]  /*0730*/  LDS R19, [R16] ;  /* 0x0000000010137984 */ /* 0x000e280000000800 */
[----:B------:R-:W1:Y:S04]  /*0740*/  LDS R18, [R16+0x4] ;  /* 0x0000040010127984 */ /* 0x000e680000000800 */
[----:B------:R-:W2:Y:S04]  /*0750*/  LDS R21, [R16+0x8] ;  /* 0x0000080010157984 */ /* 0x000ea80000000800 */
[----:B------:R-:W3:Y:S04]  /*0760*/  LDS R23, [R16+0xc] ;  /* 0x00000c0010177984 */ /* 0x000ee80000000800 */
[----:B------:R-:W4:Y:S04]  /*0770*/  LDS R25, [R16+0x10] ;  /* 0x0000100010197984 */ /* 0x000f280000000800 */
[----:B------:R-:W5:Y:S04]  /*0780*/  LDS R27, [R16+0x14] ;  /* 0x00001400101b7984 */ /* 0x000f680000000800 */
[----:B------:R-:W5:Y:S04]  /*0790*/  LDS R7, [R16+0x18] ;  /* 0x0000180010077984 */ /* 0x000f680000000800 */
[----:B------:R-:W5:Y:S01]  /*07a0*/  LDS R8, [R16+0x1c] ;  /* 0x00001c0010087984 */ /* 0x000f620000000800 */
[----:B0-----:R-:W-:-:S04]  /*07b0*/  FADD R19, R20, R19 ;  /* 0x0000001314137221 */ /* 0x001fc80000000000 */
[----:B-1----:R-:W-:-:S04]  /*07c0*/  FADD R18, R19, R18 ;  /* 0x0000001213127221 */ /* 0x002fc80000000000 */
[----:B--2---:R-:W-:-:S04]  /*07d0*/  FADD R18, R18, R21 ;  /* 0x0000001512127221 */ /* 0x004fc80000000000 */
[----:B---3--:R-:W-:-:S04]  /*07e0*/  FADD R18, R18, R23 ;  /* 0x0000001712127221 */ /* 0x008fc80000000000 */
[----:B----4-:R-:W-:-:S04]  /*07f0*/  FADD R18, R18, R25 ;  /* 0x0000001912127221 */ /* 0x010fc80000000000 */
[----:B-----5:R-:W-:-:S04]  /*0800*/  FADD R18, R18, R27 ;  /* 0x0000001b12127221 */ /* 0x020fc80000000000 */
[----:B------:R-:W-:-:S04]  /*0810*/  FADD R7, R18, R7 ;  /* 0x0000000712077221 */ /* 0x000fc80000000000 */
[----:B------:R-:W-:-:S07]  /*0820*/  FADD R20, R7, R8 ;  /* 0x0000000807147221 */ /* 0x000fce0000000000 */
.L_x_3:
[----:B------:R-:W-:Y:S01]  /*0830*/  IADD3 R12, PT, PT, R12, 0x1, RZ ;  /* 0x000000010c0c7810 */ /* 0x000fe20007ffe0ff */
[----:B------:R-:W-:Y:S06]  /*0840*/  @!P1 BRA `(.L_x_4) ;  /* 0x0000000000389947 */ /* 0x000fec0003800000 */
        /* <DEDUP_REMOVED lines=9> */
[----:B------:R-:W3:Y:S01]  /*08e0*/  LDS R23, [R7+0xc] ;  /* 0x00000c0007177984 */ /* 0x000ee20000000800 */
[----:B0-----:R-:W-:-:S04]  /*08f0*/  FADD R19, R20, R19 ;  /* 0x0000001314137221 */ /* 0x001fc80000000000 */
[----:B-1----:R-:W-:-:S04]  /*0900*/  FADD R8, R19, R8 ;  /* 0x0000000813087221 */ /* 0x002fc80000000000 */
[----:B--2---:R-:W-:-:S04]  /*0910*/  FADD R8, R8, R21 ;  /* 0x0000001508087221 */ /* 0x004fc80000000000 */
[----:B---3--:R-:W-:-:S07]  /*0920*/  FADD R20, R8, R23 ;  /* 0x0000001708147221 */ /* 0x008fce0000000000 */
.L_x_4:
[----:B------:R-:W0:Y:S01]  /*0930*/  S2R R8, SR_CgaCtaId ;  /* 0x0000000000087919 */ /* 0x000e220000008800 */
[----:B------:R-:W-:Y:S02]  /*0940*/  MOV R7, 0x400 ;  /* 0x0000040000077802 */ /* 0x000fe40000000f00 */
[----:B------:R-:W-:Y:S02]  /*0950*/  LOP3.LUT P4, RZ, R15, 0x1, RZ, 0xc0, !PT ;  /* 0x000000010fff7812 */ /* 0x000fe4000788c0ff */
[----:B------:R-:W-:Y:S02]  /*0960*/  IADD3 R14, PT, PT, R14, R17, RZ ;  /* 0x000000110e0e7210 */ /* 0x000fe40007ffe0ff */
[----:B0-----:R-:W-:-:S04]  /*0970*/  LEA R7, R8, R7, 0x18 ;  /* 0x0000000708077211 */ /* 0x001fc800078ec0ff */
[----:B------:R-:W-:-:S05]  /*0980*/  LEA R14, R14, R7, 0x2 ;  /* 0x000000070e0e7211 */ /* 0x000fca00078e10ff */
[----:B------:R-:W0:Y:S04]  /*0990*/  LDS R7, [R14] ;  /* 0x000000000e077984 */ /* 0x000e280000000800 */
[----:B------:R-:W1:Y:S04]  /*09a0*/  @P4 LDS R15, [R14+0x4] ;  /* 0x000004000e0f4984 */ /* 0x000e680000000800 */
[----:B------:R-:W2:Y:S01]  /*09b0*/  @P4 LDS R8, [R14+0x8] ;  /* 0x000008000e084984 */ /* 0x000ea20000000800 */
[----:B0-----:R-:W-:-:S04]  /*09c0*/  FADD R20, R7, R20 ;  /* 0x0000001407147221 */ /* 0x001fc80000000000 */
[----:B-1----:R-:W-:-:S04]  /*09d0*/  @P4 FADD R15, R20, R15 ;  /* 0x0000000f140f4221 */ /* 0x002fc80000000000 */
[----:B--2---:R-:W-:Y:S01]  /*09e0*/  @P4 FADD R20, R15, R8 ;  /* 0x000000080f144221 */ /* 0x004fe20000000000 */
[----:B------:R-:W-:Y:S06]  /*09f0*/  @P3 BRA `(.L_x_5) ;  /* 0xfffffff800643947 */ /* 0x000fec000383ffff */
[----:B------:R-:W-:Y:S05]  /*0a00*/  @P2 BRA `(.L_x_6) ;  /* 0xfffffff800482947 */ /* 0x000fea000383ffff */
.L_x_0:
[----:B------:R-:W0:Y:S01]  /*0a10*/  LDCU UR4, c[0x0][0x390] ;  /* 0x00007200ff0477ac */ /* 0x000e220008000800 */
[----:B------:R-:W-:-:S04]  /*0a20*/  VIMNMX3 R0, R3, R5, R2, !PT ;  /* 0x000000050300720f */ /* 0x000fc80007800102 */
[----:B0-----:R-:W-:-:S13]  /*0a30*/  ISETP.GE.AND P0, PT, R0, UR4, PT ;  /* 0x0000000400007c0c */ /* 0x001fda000bf06270 */
[----:B------:R-:W-:Y:S05]  /*0a40*/  @P0 EXIT ;  /* 0x000000000000094d */ /* 0x000fea0003800000 */
[----:B------:R-:W0:Y:S01]  /*0a50*/  LDC.64 R6, c[0x0][0x388] ;  /* 0x0000e200ff067b82 */ /* 0x000e220000000a00 */
[----:B------:R-:W-:-:S04]  /*0a60*/  IMAD R2, R2, UR4, R5 ;  /* 0x0000000402027c24 */ /* 0x000fc8000f8e0205 */
[----:B------:R-:W-:-:S04]  /*0a70*/  IMAD R3, R2, UR4, R3 ;  /* 0x0000000402037c24 */ /* 0x000fc8000f8e0203 */
[----:B0-----:R-:W-:-:S05]  /*0a80*/  IMAD.WIDE R2, R3, 0x4, R6 ;  /* 0x0000000403027825 */ /* 0x001fca00078e0206 */
[----:B------:R-:W-:Y:S01]  /*0a90*/  STG.E desc[UR6][R2.64], R20 ;  /* 0x0000001402007986 */ /* 0x000fe2000c101906 */
[----:B------:R-:W-:Y:S05]  /*0aa0*/  EXIT ;  /* 0x000000000000794d */ /* 0x000fea0003800000 */
.L_x_7:
[----:B------:R-:W-:-:S00]  /*0ab0*/  BRA `(.L_x_7) ;  /* 0xfffffffc00fc7947 */ /* 0x000fc0000383ffff */
[----:B------:R-:W-:-:S00]  /*0ac0*/  NOP ;  /* 0x0000000000007918 */ /* 0x000fc00000000000 */
        /* <DEDUP_REMOVED lines=11> */
.L_x_8:


//--------------------- .nv.shared._Z7stencilPfS_ii --------------------------
	.section	.nv.shared._Z7stencilPfS_ii,"aw",@nobits
	.sectionflags	@""
	.align	16
	.zero		1024


//--------------------- .nv.shared.reserved.0     --------------------------
	.section	.nv.shared.reserved.0,"aw",@nobits
	.weak		__nv_reservedSMEM_offset_0_alias
	.size		__nv_reservedSMEM_offset_0_alias, 0, 64
	.other		__nv_reservedSMEM_offset_0_alias,@"STO_CUDA_RESERVED_SHARED STV_DEFAULT"
__nv_reservedSMEM_offset_0_alias:
	.zero		0
	.zero		64


//--------------------- .nv.constant0._Z7stencilPfS_ii --------------------------
	.section	.nv.constant0._Z7stencilPfS_ii,"a",@progbits
	.sectionflags	@""
	.align	4
.nv.constant0._Z7stencilPfS_ii:
	.zero		920


//--------------------- SYMBOLS --------------------------

	.type		.nv.reservedSmem.offset0,@object
	.size		.nv.reservedSmem.offset0,0x4
	.type		.nv.reservedSmem.cap,@object
	.size		.nv.reservedSmem.cap,0x4
